//
// Generated by NVIDIA NVVM Compiler
//
// Compiler Build ID: CL-36424714
// Cuda compilation tools, release 13.0, V13.0.88
// Based on NVVM 20.0.0
//

.version 9.0
.target sm_100
.address_size 64

	// .globl	_Z2smPcS_ii

.visible .entry _Z2smPcS_ii(
	.param .u64 .ptr .align 1 _Z2smPcS_ii_param_0,
	.param .u64 .ptr .align 1 _Z2smPcS_ii_param_1,
	.param .u32 _Z2smPcS_ii_param_2,
	.param .u32 _Z2smPcS_ii_param_3
)
{
	.reg .pred 	%p<10>;
	.reg .b16 	%rs<19>;
	.reg .b32 	%r<35>;
	.reg .b64 	%rd<43>;

	ld.param.u64 	%rd3, [_Z2smPcS_ii_param_0];
	ld.param.u64 	%rd4, [_Z2smPcS_ii_param_1];
	ld.param.u32 	%r23, [_Z2smPcS_ii_param_2];
	ld.param.u32 	%r24, [_Z2smPcS_ii_param_3];
	cvta.to.global.u64 	%rd1, %rd4;
	mov.u32 	%r1, %tid.x;
	setp.lt.s32 	%p1, %r24, 1;
	@%p1 bra 	$L__BB0_13;
	cvta.to.global.u64 	%rd5, %rd3;
	cvt.u64.u32 	%rd6, %r1;
	add.s64 	%rd2, %rd5, %rd6;
	and.b32  	%r2, %r24, 15;
	setp.lt.u32 	%p2, %r24, 16;
	mov.b32 	%r31, 0;
	@%p2 bra 	$L__BB0_4;
	and.b32  	%r31, %r24, 2147483632;
	ld.global.u8 	%rs18, [%rd2];
	neg.s32 	%r29, %r31;
	shl.b32 	%r5, %r23, 4;
	cvt.s64.s32 	%rd9, %r23;
	mov.u32 	%r28, %r1;
$L__BB0_3:
	.pragma "nounroll";
	cvt.s64.s32 	%rd7, %r28;
	add.s64 	%rd8, %rd1, %rd7;
	st.global.u8 	[%rd8], %rs18;
	ld.global.u8 	%rs5, [%rd2];
	add.s64 	%rd10, %rd8, %rd9;
	st.global.u8 	[%rd10], %rs5;
	add.s64 	%rd11, %rd10, %rd9;
	st.global.u8 	[%rd11], %rs5;
	ld.global.u8 	%rs6, [%rd2];
	add.s64 	%rd12, %rd11, %rd9;
	st.global.u8 	[%rd12], %rs6;
	add.s64 	%rd13, %rd12, %rd9;
	st.global.u8 	[%rd13], %rs6;
	ld.global.u8 	%rs7, [%rd2];
	add.s64 	%rd14, %rd13, %rd9;
	st.global.u8 	[%rd14], %rs7;
	add.s64 	%rd15, %rd14, %rd9;
	st.global.u8 	[%rd15], %rs7;
	ld.global.u8 	%rs8, [%rd2];
	add.s64 	%rd16, %rd15, %rd9;
	st.global.u8 	[%rd16], %rs8;
	add.s64 	%rd17, %rd16, %rd9;
	st.global.u8 	[%rd17], %rs8;
	ld.global.u8 	%rs9, [%rd2];
	add.s64 	%rd18, %rd17, %rd9;
	st.global.u8 	[%rd18], %rs9;
	add.s64 	%rd19, %rd18, %rd9;
	st.global.u8 	[%rd19], %rs9;
	ld.global.u8 	%rs10, [%rd2];
	add.s64 	%rd20, %rd19, %rd9;
	st.global.u8 	[%rd20], %rs10;
	add.s64 	%rd21, %rd20, %rd9;
	st.global.u8 	[%rd21], %rs10;
	ld.global.u8 	%rs11, [%rd2];
	add.s64 	%rd22, %rd21, %rd9;
	st.global.u8 	[%rd22], %rs11;
	add.s64 	%rd23, %rd22, %rd9;
	st.global.u8 	[%rd23], %rs11;
	ld.global.u8 	%rs18, [%rd2];
	add.s64 	%rd24, %rd23, %rd9;
	st.global.u8 	[%rd24], %rs18;
	add.s32 	%r29, %r29, 16;
	add.s32 	%r28, %r28, %r5;
	setp.ne.s32 	%p3, %r29, 0;
	@%p3 bra 	$L__BB0_3;
$L__BB0_4:
	setp.eq.s32 	%p4, %r2, 0;
	@%p4 bra 	$L__BB0_13;
	and.b32  	%r11, %r24, 7;
	setp.lt.u32 	%p5, %r2, 8;
	@%p5 bra 	$L__BB0_7;
	ld.global.u8 	%rs12, [%rd2];
	mad.lo.s32 	%r26, %r31, %r23, %r1;
	cvt.s64.s32 	%rd25, %r26;
	add.s64 	%rd26, %rd1, %rd25;
	st.global.u8 	[%rd26], %rs12;
	cvt.s64.s32 	%rd27, %r23;
	add.s64 	%rd28, %rd26, %rd27;
	st.global.u8 	[%rd28], %rs12;
	ld.global.u8 	%rs13, [%rd2];
	add.s64 	%rd29, %rd28, %rd27;
	st.global.u8 	[%rd29], %rs13;
	add.s64 	%rd30, %rd29, %rd27;
	st.global.u8 	[%rd30], %rs13;
	ld.global.u8 	%rs14, [%rd2];
	add.s64 	%rd31, %rd30, %rd27;
	st.global.u8 	[%rd31], %rs14;
	add.s64 	%rd32, %rd31, %rd27;
	st.global.u8 	[%rd32], %rs14;
	ld.global.u8 	%rs15, [%rd2];
	add.s64 	%rd33, %rd32, %rd27;
	st.global.u8 	[%rd33], %rs15;
	add.s64 	%rd34, %rd33, %rd27;
	st.global.u8 	[%rd34], %rs15;
	add.s32 	%r31, %r31, 8;
$L__BB0_7:
	setp.eq.s32 	%p6, %r11, 0;
	@%p6 bra 	$L__BB0_13;
	and.b32  	%r14, %r24, 3;
	setp.lt.u32 	%p7, %r11, 4;
	@%p7 bra 	$L__BB0_10;
	ld.global.u8 	%rs16, [%rd2];
	mad.lo.s32 	%r27, %r31, %r23, %r1;
	cvt.s64.s32 	%rd35, %r27;
	add.s64 	%rd36, %rd1, %rd35;
	st.global.u8 	[%rd36], %rs16;
	cvt.s64.s32 	%rd37, %r23;
	add.s64 	%rd38, %rd36, %rd37;
	st.global.u8 	[%rd38], %rs16;
	ld.global.u8 	%rs17, [%rd2];
	add.s64 	%rd39, %rd38, %rd37;
	st.global.u8 	[%rd39], %rs17;
	add.s64 	%rd40, %rd39, %rd37;
	st.global.u8 	[%rd40], %rs17;
	add.s32 	%r31, %r31, 4;
$L__BB0_10:
	setp.eq.s32 	%p8, %r14, 0;
	@%p8 bra 	$L__BB0_13;
	ld.global.u8 	%rs4, [%rd2];
	mad.lo.s32 	%r34, %r31, %r23, %r1;
	neg.s32 	%r33, %r14;
$L__BB0_12:
	.pragma "nounroll";
	cvt.s64.s32 	%rd41, %r34;
	add.s64 	%rd42, %rd1, %rd41;
	st.global.u8 	[%rd42], %rs4;
	add.s32 	%r34, %r34, %r23;
	add.s32 	%r33, %r33, 1;
	setp.ne.s32 	%p9, %r33, 0;
	@%p9 bra 	$L__BB0_12;
$L__BB0_13:
	ret;

}


// ===== COMPILED SASS (sm_100) =====

	.target	sm_100

	.elftype	@"ET_EXEC"


//--------------------- .note.nv.tkinfo           --------------------------
	.section	.note.nv.tkinfo,"",@"SHT_NOTE"
	.sectionflags	@"SHF_NOTE_NV_TKINFO"
	.tkinfo
        /*0018*/ 	.word	0x00000002
        /*0030*/ 	.string	""
        /*0030*/ 	.string	"ptxas"
        /*0030*/ 	.string	"Cuda compilation tools, release 13.0, V13.0.88"
        /*0030*/ 	.string	"Build cuda_13.0.r13.0/compiler.36424714_0"
        /*0030*/ 	.string	"-arch sm_100 -m 64 "



//--------------------- .note.nv.cuinfo           --------------------------
	.section	.note.nv.cuinfo,"",@"SHT_NOTE"
	.sectionflags	@"SHF_NOTE_NV_CUINFO"
        /*0018*/ 	.short	0x0002
        /*001a*/ 	.short	0x0064
        /*001c*/ 	.short	0x0082
	.zero		2


//--------------------- .nv.info                  --------------------------
	.section	.nv.info,"",@"SHT_CUDA_INFO"
	.align	4


	//----- nvinfo : EIATTR_REGCOUNT
	.align		4
        /*0000*/ 	.byte	0x04, 0x2f
        /*0002*/ 	.short	(.L_1 - .L_0)
	.align		4
.L_0:
        /*0004*/ 	.word	index@(_Z2smPcS_ii)
        /*0008*/ 	.word	0x0000001e


	//----- nvinfo : EIATTR_FRAME_SIZE
	.align		4
.L_1:
        /*000c*/ 	.byte	0x04, 0x11
        /*000e*/ 	.short	(.L_3 - .L_2)
	.align		4
.L_2:
        /*0010*/ 	.word	index@(_Z2smPcS_ii)
        /*0014*/ 	.word	0x00000000


	//----- nvinfo : EIATTR_MIN_STACK_SIZE
	.align		4
.L_3:
        /*0018*/ 	.byte	0x04, 0x12
        /*001a*/ 	.short	(.L_5 - .L_4)
	.align		4
.L_4:
        /*001c*/ 	.word	index@(_Z2smPcS_ii)
        /*0020*/ 	.word	0x00000000
.L_5:


//--------------------- .nv.compat                --------------------------
	.section	.nv.compat,"",@"SHT_CUDA_COMPAT_INFO"
	.align	4
        /*0000*/ 	.byte	0x02, 0x09, 0x00, 0x00, 0x02, 0x02, 0x01, 0x00, 0x02, 0x05, 0x05, 0x00, 0x03, 0x07, 0x01, 0x01
        /*0010*/ 	.byte	0x02, 0x03, 0x00, 0x00, 0x02, 0x06, 0x01, 0x00, 0x04, 0x0b, 0x08, 0x00, 0x09, 0x00, 0x00, 0x00
        /*0020*/ 	.byte	0x00, 0x00, 0x00, 0x00


//--------------------- .nv.info._Z2smPcS_ii      --------------------------
	.section	.nv.info._Z2smPcS_ii,"",@"SHT_CUDA_INFO"
	.sectionflags	@""
	.align	4


	//----- nvinfo : EIATTR_CUDA_API_VERSION
	.align		4
        /*0000*/ 	.byte	0x04, 0x37
        /*0002*/ 	.short	(.L_7 - .L_6)
.L_6:
        /*0004*/ 	.word	0x00000082


	//----- nvinfo : EIATTR_KPARAM_INFO
	.align		4
.L_7:
        /*0008*/ 	.byte	0x04, 0x17
        /*000a*/ 	.short	(.L_9 - .L_8)
.L_8:
        /*000c*/ 	.word	0x00000000
        /*0010*/ 	.short	0x0003
        /*0012*/ 	.short	0x0014
        /*0014*/ 	.byte	0x00, 0xf0, 0x11, 0x00


	//----- nvinfo : EIATTR_KPARAM_INFO
	.align		4
.L_9:
        /*0018*/ 	.byte	0x04, 0x17
        /*001a*/ 	.short	(.L_11 - .L_10)
.L_10:
        /*001c*/ 	.word	0x00000000
        /*0020*/ 	.short	0x0002
        /*0022*/ 	.short	0x0010
        /*0024*/ 	.byte	0x00, 0xf0, 0x11, 0x00


	//----- nvinfo : EIATTR_KPARAM_INFO
	.align		4
.L_11:
        /*0028*/ 	.byte	0x04, 0x17
        /*002a*/ 	.short	(.L_13 - .L_12)
.L_12:
        /*002c*/ 	.word	0x00000000
        /*0030*/ 	.short	0x0001
        /*0032*/ 	.short	0x0008
        /*0034*/ 	.byte	0x00, 0xf5, 0x21, 0x00


	//----- nvinfo : EIATTR_KPARAM_INFO
	.align		4
.L_13:
        /*0038*/ 	.byte	0x04, 0x17
        /*003a*/ 	.short	(.L_15 - .L_14)
.L_14:
        /*003c*/ 	.word	0x00000000
        /*0040*/ 	.short	0x0000
        /*0042*/ 	.short	0x0000
        /*0044*/ 	.byte	0x00, 0xf5, 0x21, 0x00


	//----- nvinfo : EIATTR_SPARSE_MMA_MASK
	.align		4
.L_15:
        /*0048*/ 	.byte	0x03, 0x50
        /*004a*/ 	.short	0x0000


	//----- nvinfo : EIATTR_MAXREG_COUNT
	.align		4
        /*004c*/ 	.byte	0x03, 0x1b
        /*004e*/ 	.short	0x00ff


	//----- nvinfo : EIATTR_MERCURY_ISA_VERSION
	.align		4
        /*0050*/ 	.byte	0x03, 0x5f
        /*0052*/ 	.short	0x0101


	//----- nvinfo : EIATTR_VRC_CTA_INIT_COUNT
	.align		4
        /*0054*/ 	.byte	0x02, 0x4a
	.zero		1
	.zero		1


	//----- nvinfo : EIATTR_EXIT_INSTR_OFFSETS
	.align		4
        /*0058*/ 	.byte	0x04, 0x1c
        /*005a*/ 	.short	(.L_17 - .L_16)


	//   ....[0]....
.L_16:
        /*005c*/ 	.word	0x00000030


	//   ....[1]....
        /*0060*/ 	.word	0x00000510


	//   ....[2]....
        /*0064*/ 	.word	0x00000770


	//   ....[3]....
        /*0068*/ 	.word	0x000008f0


	//   ....[4]....
        /*006c*/ 	.word	0x000009c0


	//----- nvinfo : EIATTR_CBANK_PARAM_SIZE
	.align		4
.L_17:
        /*0070*/ 	.byte	0x03, 0x19
        /*0072*/ 	.short	0x0018


	//----- nvinfo : EIATTR_PARAM_CBANK
	.align		4
        /*0074*/ 	.byte	0x04, 0x0a
        /*0076*/ 	.short	(.L_19 - .L_18)
	.align		4
.L_18:
        /*0078*/ 	.word	index@(.nv.constant0._Z2smPcS_ii)
        /*007c*/ 	.short	0x0380
        /*007e*/ 	.short	0x0018


	//----- nvinfo : EIATTR_SW_WAR
	.align		4
.L_19:
        /*0080*/ 	.byte	0x04, 0x36
        /*0082*/ 	.short	(.L_21 - .L_20)
.L_20:
        /*0084*/ 	.word	0x00000008
.L_21:


//--------------------- .nv.callgraph             --------------------------
	.section	.nv.callgraph,"",@"SHT_CUDA_CALLGRAPH"
	.align	4
	.sectionentsize	8
	.align		4
        /*0000*/ 	.word	0x00000000
	.align		4
        /*0004*/ 	.word	0xffffffff
	.align		4
        /*0008*/ 	.word	0x00000000
	.align		4
        /*000c*/ 	.word	0xfffffffe
	.align		4
        /*0010*/ 	.word	0x00000000
	.align		4
        /*0014*/ 	.word	0xfffffffd
	.align		4
        /*0018*/ 	.word	0x00000000
	.align		4
        /*001c*/ 	.word	0xfffffffc


//--------------------- .text._Z2smPcS_ii         --------------------------
	.section	.text._Z2smPcS_ii,"ax",@progbits
	.align	128
        .global         _Z2smPcS_ii
        .type           _Z2smPcS_ii,@function
        .size           _Z2smPcS_ii,(.L_x_6 - _Z2smPcS_ii)
        .other          _Z2smPcS_ii,@"STO_CUDA_ENTRY STV_DEFAULT"
_Z2smPcS_ii:
.text._Z2smPcS_ii:
[----:B------:R-:W-:Y:S08]  /*0000*/  LDC R1, c[0x0][0x37c] ;  /* 0x0000df00ff017b82 */ /* 0x000ff00000000800 */
[----:B------:R-:W0:Y:S02]  /*0010*/  LDC R0, c[0x0][0x394] ;  /* 0x0000e500ff007b82 */ /* 0x000e240000000800 */
[----:B0-----:R-:W-:-:S13]  /*0020*/  ISETP.GE.AND P0, PT, R0, 0x1, PT ;  /* 0x000000010000780c */ /* 0x001fda0003f06270 */
[----:B------:R-:W-:Y:S05]  /*0030*/  @!P0 EXIT ;  /* 0x000000000000894d */ /* 0x000fea0003800000 */
[----:B------:R-:W0:Y:S01]  /*0040*/  S2R R4, SR_TID.X ;  /* 0x0000000000047919 */ /* 0x000e220000002100 */
[----:B------:R-:W0:Y:S01]  /*0050*/  LDCU.64 UR4, c[0x0][0x380] ;  /* 0x00007000ff0477ac */ /* 0x000e220008000a00 */
[C---:B------:R-:W-:Y:S01]  /*0060*/  ISETP.GE.U32.AND P1, PT, R0.reuse, 0x10, PT ;  /* 0x000000100000780c */ /* 0x040fe20003f26070 */
[----:B------:R-:W-:Y:S01]  /*0070*/  IMAD.MOV.U32 R5, RZ, RZ, RZ ;  /* 0x000000ffff057224 */ /* 0x000fe200078e00ff */
[----:B------:R-:W-:-:S04]  /*0080*/  LOP3.LUT R20, R0, 0xf, RZ, 0xc0, !PT ;  /* 0x0000000f00147812 */ /* 0x000fc800078ec0ff */
[----:B------:R-:W-:Y:S02]  /*0090*/  ISETP.NE.AND P0, PT, R20, RZ, PT ;  /* 0x000000ff1400720c */ /* 0x000fe40003f05270 */
[----:B0-----:R-:W-:-:S05]  /*00a0*/  IADD3 R2, P2, PT, R4, UR4, RZ ;  /* 0x0000000404027c10 */ /* 0x001fca000ff5e0ff */
[----:B------:R-:W-:Y:S01]  /*00b0*/  IMAD.X R3, RZ, RZ, UR5, P2 ;  /* 0x00000005ff037e24 */ /* 0x000fe200090e06ff */
[----:B------:R-:W0:Y:S01]  /*00c0*/  LDCU.64 UR4, c[0x0][0x358] ;  /* 0x00006b00ff0477ac */ /* 0x000e220008000a00 */
[----:B------:R-:W-:Y:S06]  /*00d0*/  @!P1 BRA `(.L_x_0) ;  /* 0x00000004000c9947 */ /* 0x000fec0003800000 */
[----:B0-----:R0:W5:Y:S01]  /*00e0*/  LDG.E.U8 R21, desc[UR4][R2.64] ;  /* 0x0000000402157981 */ /* 0x001162000c1e1100 */
[----:B------:R-:W1:Y:S01]  /*00f0*/  LDC R6, c[0x0][0x390] ;  /* 0x0000e400ff067b82 */ /* 0x000e620000000800 */
[----:B------:R-:W-:Y:S01]  /*0100*/  LOP3.LUT R5, R0, 0x7ffffff0, RZ, 0xc0, !PT ;  /* 0x7ffffff000057812 */ /* 0x000fe200078ec0ff */
[----:B------:R-:W-:Y:S01]  /*0110*/  IMAD.MOV.U32 R9, RZ, RZ, R4 ;  /* 0x000000ffff097224 */ /* 0x000fe200078e0004 */
[----:B------:R-:W2:Y:S03]  /*0120*/  LDCU.64 UR6, c[0x0][0x388] ;  /* 0x00007100ff0677ac */ /* 0x000ea60008000a00 */
[----:B------:R-:W-:Y:S01]  /*0130*/  IMAD.MOV R8, RZ, RZ, -R5 ;  /* 0x000000ffff087224 */ /* 0x000fe200078e0a05 */
[----:B012---:R-:W-:-:S07]  /*0140*/  SHF.R.S32.HI R7, RZ, 0x1f, R6 ;  /* 0x0000001fff077819 */ /* 0x007fce0000011406 */
.L_x_1:
[----:B--2---:R-:W-:-:S04]  /*0150*/  IADD3 R10, P1, PT, R9, UR6, RZ ;  /* 0x00000006090a7c10 */ /* 0x004fc8000ff3e0ff */
[----:B------:R-:W-:-:S05]  /*0160*/  LEA.HI.X.SX32 R11, R9, UR7, 0x1, P1 ;  /* 0x00000007090b7c11 */ /* 0x000fca00088f0eff */
[----:B-----5:R0:W-:Y:S04]  /*0170*/  STG.E.U8 desc[UR4][R10.64], R21 ;  /* 0x000000150a007986 */ /* 0x0201e8000c101104 */
[----:B------:R-:W2:Y:S01]  /*0180*/  LDG.E.U8 R23, desc[UR4][R2.64] ;  /* 0x0000000402177981 */ /* 0x000ea2000c1e1100 */
[----:B------:R-:W-:-:S05]  /*0190*/  IADD3 R12, P1, PT, R10, R6, RZ ;  /* 0x000000060a0c7210 */ /* 0x000fca0007f3e0ff */
[----:B------:R-:W-:Y:S01]  /*01a0*/  IMAD.X R13, R7, 0x1, R11, P1 ;  /* 0x00000001070d7824 */ /* 0x000fe200008e060b */
[----:B------:R-:W-:-:S05]  /*01b0*/  IADD3 R14, P1, PT, R12, R6, RZ ;  /* 0x000000060c0e7210 */ /* 0x000fca0007f3e0ff */
[C---:B------:R-:W-:Y:S01]  /*01c0*/  IMAD.X R15, R7.reuse, 0x1, R13, P1 ;  /* 0x00000001070f7824 */ /* 0x040fe200008e060d */
[-C--:B------:R-:W-:Y:S01]  /*01d0*/  IADD3 R16, P1, PT, R14, R6.reuse, RZ ;  /* 0x000000060e107210 */ /* 0x080fe20007f3e0ff */
[----:B--2---:R1:W-:Y:S04]  /*01e0*/  STG.E.U8 desc[UR4][R12.64], R23 ;  /* 0x000000170c007986 */ /* 0x0043e8000c101104 */
[----:B------:R2:W-:Y:S04]  /*01f0*/  STG.E.U8 desc[UR4][R14.64], R23 ;  /* 0x000000170e007986 */ /* 0x0005e8000c101104 */
[----:B------:R-:W3:Y:S01]  /*0200*/  LDG.E.U8 R25, desc[UR4][R2.64] ;  /* 0x0000000402197981 */ /* 0x000ee2000c1e1100 */
[----:B------:R-:W-:Y:S01]  /*0210*/  IMAD.X R17, R7, 0x1, R15, P1 ;  /* 0x0000000107117824 */ /* 0x000fe200008e060f */
[----:B0-----:R-:W-:-:S05]  /*0220*/  IADD3 R10, P1, PT, R16, R6, RZ ;  /* 0x00000006100a7210 */ /* 0x001fca0007f3e0ff */
[C---:B------:R-:W-:Y:S01]  /*0230*/  IMAD.X R11, R7.reuse, 0x1, R17, P1 ;  /* 0x00000001070b7824 */ /* 0x040fe200008e0611 */
[-C--:B------:R-:W-:Y:S01]  /*0240*/  IADD3 R18, P1, PT, R10, R6.reuse, RZ ;  /* 0x000000060a127210 */ /* 0x080fe20007f3e0ff */
[----:B---3--:R-:W-:Y:S04]  /*0250*/  STG.E.U8 desc[UR4][R16.64], R25 ;  /* 0x0000001910007986 */ /* 0x008fe8000c101104 */
[----:B------:R0:W-:Y:S04]  /*0260*/  STG.E.U8 desc[UR4][R10.64], R25 ;  /* 0x000000190a007986 */ /* 0x0001e8000c101104 */
[----:B------:R-:W3:Y:S01]  /*0270*/  LDG.E.U8 R21, desc[UR4][R2.64] ;  /* 0x0000000402157981 */ /* 0x000ee2000c1e1100 */
[----:B------:R-:W-:Y:S01]  /*0280*/  IMAD.X R19, R7, 0x1, R11, P1 ;  /* 0x0000000107137824 */ /* 0x000fe200008e060b */
[----:B-1----:R-:W-:-:S05]  /*0290*/  IADD3 R12, P1, PT, R18, R6, RZ ;  /* 0x00000006120c7210 */ /* 0x002fca0007f3e0ff */
[C---:B------:R-:W-:Y:S01]  /*02a0*/  IMAD.X R13, R7.reuse, 0x1, R19, P1 ;  /* 0x00000001070d7824 */ /* 0x040fe200008e0613 */
[-C--:B--2---:R-:W-:Y:S01]  /*02b0*/  IADD3 R14, P1, PT, R12, R6.reuse, RZ ;  /* 0x000000060c0e7210 */ /* 0x084fe20007f3e0ff */
[----:B---3--:R-:W-:Y:S04]  /*02c0*/  STG.E.U8 desc[UR4][R18.64], R21 ;  /* 0x0000001512007986 */ /* 0x008fe8000c101104 */
[----:B------:R1:W-:Y:S04]  /*02d0*/  STG.E.U8 desc[UR4][R12.64], R21 ;  /* 0x000000150c007986 */ /* 0x0003e8000c101104 */
[----:B------:R-:W2:Y:S01]  /*02e0*/  LDG.E.U8 R23, desc[UR4][R2.64] ;  /* 0x0000000402177981 */ /* 0x000ea2000c1e1100 */
[----:B------:R-:W-:Y:S01]  /*02f0*/  IMAD.X R15, R7, 0x1, R13, P1 ;  /* 0x00000001070f7824 */ /* 0x000fe200008e060d */
[----:B0-----:R-:W-:-:S05]  /*0300*/  IADD3 R10, P1, PT, R14, R6, RZ ;  /* 0x000000060e0a7210 */ /* 0x001fca0007f3e0ff */
[C---:B------:R-:W-:Y:S01]  /*0310*/  IMAD.X R11, R7.reuse, 0x1, R15, P1 ;  /* 0x00000001070b7824 */ /* 0x040fe200008e060f */
[-C--:B------:R-:W-:Y:S01]  /*0320*/  IADD3 R16, P1, PT, R10, R6.reuse, RZ ;  /* 0x000000060a107210 */ /* 0x080fe20007f3e0ff */
[----:B--2---:R-:W-:Y:S04]  /*0330*/  STG.E.U8 desc[UR4][R14.64], R23 ;  /* 0x000000170e007986 */ /* 0x004fe8000c101104 */
[----:B------:R0:W-:Y:S04]  /*0340*/  STG.E.U8 desc[UR4][R10.64], R23 ;  /* 0x000000170a007986 */ /* 0x0001e8000c101104 */
[----:B------:R-:W2:Y:S01]  /*0350*/  LDG.E.U8 R25, desc[UR4][R2.64] ;  /* 0x0000000402197981 */ /* 0x000ea2000c1e1100 */
[----:B------:R-:W-:Y:S01]  /*0360*/  IMAD.X R17, R7, 0x1, R11, P1 ;  /* 0x0000000107117824 */ /* 0x000fe200008e060b */
[----:B-1----:R-:W-:-:S05]  /*0370*/  IADD3 R12, P1, PT, R16, R6, RZ ;  /* 0x00000006100c7210 */ /* 0x002fca0007f3e0ff */
[C---:B------:R-:W-:Y:S01]  /*0380*/  IMAD.X R13, R7.reuse, 0x1, R17, P1 ;  /* 0x00000001070d7824 */ /* 0x040fe200008e0611 */
[-C--:B------:R-:W-:Y:S01]  /*0390*/  IADD3 R18, P1, PT, R12, R6.reuse, RZ ;  /* 0x000000060c127210 */ /* 0x080fe20007f3e0ff */
[----:B--2---:R-:W-:Y:S04]  /*03a0*/  STG.E.U8 desc[UR4][R16.64], R25 ;  /* 0x0000001910007986 */ /* 0x004fe8000c101104 */
[----:B------:R1:W-:Y:S04]  /*03b0*/  STG.E.U8 desc[UR4][R12.64], R25 ;  /* 0x000000190c007986 */ /* 0x0003e8000c101104 */
[----:B------:R-:W2:Y:S01]  /*03c0*/  LDG.E.U8 R27, desc[UR4][R2.64] ;  /* 0x00000004021b7981 */ /* 0x000ea2000c1e1100 */
[----:B------:R-:W-:Y:S01]  /*03d0*/  IMAD.X R19, R7, 0x1, R13, P1 ;  /* 0x0000000107137824 */ /* 0x000fe200008e060d */
[----:B0-----:R-:W-:-:S05]  /*03e0*/  IADD3 R10, P1, PT, R18, R6, RZ ;  /* 0x00000006120a7210 */ /* 0x001fca0007f3e0ff */
[C---:B------:R-:W-:Y:S01]  /*03f0*/  IMAD.X R11, R7.reuse, 0x1, R19, P1 ;  /* 0x00000001070b7824 */ /* 0x040fe200008e0613 */
[-C--:B------:R-:W-:Y:S01]  /*0400*/  IADD3 R14, P1, PT, R10, R6.reuse, RZ ;  /* 0x000000060a0e7210 */ /* 0x080fe20007f3e0ff */
[----:B--2---:R2:W-:Y:S04]  /*0410*/  STG.E.U8 desc[UR4][R18.64], R27 ;  /* 0x0000001b12007986 */ /* 0x0045e8000c101104 */
[----:B------:R2:W-:Y:S04]  /*0420*/  STG.E.U8 desc[UR4][R10.64], R27 ;  /* 0x0000001b0a007986 */ /* 0x0005e8000c101104 */
[----:B------:R-:W3:Y:S01]  /*0430*/  LDG.E.U8 R23, desc[UR4][R2.64] ;  /* 0x0000000402177981 */ /* 0x000ee2000c1e1100 */
[----:B------:R-:W-:Y:S01]  /*0440*/  IMAD.X R15, R7, 0x1, R11, P1 ;  /* 0x00000001070f7824 */ /* 0x000fe200008e060b */
[----:B-1----:R-:W-:-:S05]  /*0450*/  IADD3 R12, P1, PT, R14, R6, RZ ;  /* 0x000000060e0c7210 */ /* 0x002fca0007f3e0ff */
[C---:B------:R-:W-:Y:S01]  /*0460*/  IMAD.X R13, R7.reuse, 0x1, R15, P1 ;  /* 0x00000001070d7824 */ /* 0x040fe200008e060f */
[----:B------:R-:W-:Y:S01]  /*0470*/  IADD3 R16, P1, PT, R12, R6, RZ ;  /* 0x000000060c107210 */ /* 0x000fe20007f3e0ff */
[----:B------:R-:W-:Y:S01]  /*0480*/  VIADD R8, R8, 0x10 ;  /* 0x0000001008087836 */ /* 0x000fe20000000000 */
[----:B---3--:R2:W-:Y:S04]  /*0490*/  STG.E.U8 desc[UR4][R14.64], R23 ;  /* 0x000000170e007986 */ /* 0x0085e8000c101104 */
[----:B------:R2:W-:Y:S04]  /*04a0*/  STG.E.U8 desc[UR4][R12.64], R23 ;  /* 0x000000170c007986 */ /* 0x0005e8000c101104 */
[----:B------:R-:W3:Y:S01]  /*04b0*/  LDG.E.U8 R21, desc[UR4][R2.64] ;  /* 0x0000000402157981 */ /* 0x000ee2000c1e1100 */
[----:B------:R-:W-:Y:S01]  /*04c0*/  IMAD.X R17, R7, 0x1, R13, P1 ;  /* 0x0000000107117824 */ /* 0x000fe200008e060d */
[----:B------:R-:W-:Y:S01]  /*04d0*/  ISETP.NE.AND P1, PT, R8, RZ, PT ;  /* 0x000000ff0800720c */ /* 0x000fe20003f25270 */
[----:B------:R-:W-:-:S03]  /*04e0*/  IMAD R9, R6, 0x10, R9 ;  /* 0x0000001006097824 */ /* 0x000fc600078e0209 */
[----:B---3--:R2:W-:Y:S09]  /*04f0*/  STG.E.U8 desc[UR4][R16.64], R21 ;  /* 0x0000001510007986 */ /* 0x0085f2000c101104 */
[----:B------:R-:W-:Y:S05]  /*0500*/  @P1 BRA `(.L_x_1) ;  /* 0xfffffffc00101947 */ /* 0x000fea000383ffff */
.L_x_0:
[----:B0-----:R-:W-:Y:S05]  /*0510*/  @!P0 EXIT ;  /* 0x000000000000894d */ /* 0x001fea0003800000 */
[----:B------:R-:W-:Y:S02]  /*0520*/  ISETP.GE.U32.AND P1, PT, R20, 0x8, PT ;  /* 0x000000081400780c */ /* 0x000fe40003f26070 */
[----:B--2---:R-:W-:-:S04]  /*0530*/  LOP3.LUT R16, R0, 0x7, RZ, 0xc0, !PT ;  /* 0x0000000700107812 */ /* 0x004fc800078ec0ff */
[----:B------:R-:W-:-:S07]  /*0540*/  ISETP.NE.AND P0, PT, R16, RZ, PT ;  /* 0x000000ff1000720c */ /* 0x000fce0003f05270 */
[----:B------:R-:W-:Y:S06]  /*0550*/  @!P1 BRA `(.L_x_2) ;  /* 0x0000000000849947 */ /* 0x000fec0003800000 */
[----:B------:R-:W2:Y:S01]  /*0560*/  LDG.E.U8 R17, desc[UR4][R2.64] ;  /* 0x0000000402117981 */ /* 0x000ea2000c1e1100 */
[----:B------:R-:W0:Y:S01]  /*0570*/  LDCU UR6, c[0x0][0x390] ;  /* 0x00007200ff0677ac */ /* 0x000e220008000800 */
[----:B------:R-:W1:Y:S01]  /*0580*/  LDCU.64 UR8, c[0x0][0x388] ;  /* 0x00007100ff0877ac */ /* 0x000e620008000a00 */
[----:B0-----:R-:W-:Y:S01]  /*0590*/  IMAD R7, R5, UR6, R4 ;  /* 0x0000000605077c24 */ /* 0x001fe2000f8e0204 */
[----:B------:R-:W-:-:S04]  /*05a0*/  USHF.R.S32.HI UR7, URZ, 0x1f, UR6 ;  /* 0x0000001fff077899 */ /* 0x000fc80008011406 */
[----:B-1----:R-:W-:-:S04]  /*05b0*/  IADD3 R6, P1, PT, R7, UR8, RZ ;  /* 0x0000000807067c10 */ /* 0x002fc8000ff3e0ff */
[----:B------:R-:W-:Y:S02]  /*05c0*/  LEA.HI.X.SX32 R7, R7, UR9, 0x1, P1 ;  /* 0x0000000907077c11 */ /* 0x000fe400088f0eff */
[----:B------:R-:W-:-:S04]  /*05d0*/  IADD3 R8, P1, PT, R6, UR6, RZ ;  /* 0x0000000606087c10 */ /* 0x000fc8000ff3e0ff */
[----:B------:R-:W-:Y:S01]  /*05e0*/  IADD3.X R9, PT, PT, R7, UR7, RZ, P1, !PT ;  /* 0x0000000707097c10 */ /* 0x000fe20008ffe4ff */
[----:B--2---:R0:W-:Y:S04]  /*05f0*/  STG.E.U8 desc[UR4][R6.64], R17 ;  /* 0x0000001106007986 */ /* 0x0041e8000c101104 */
[----:B------:R1:W-:Y:S04]  /*0600*/  STG.E.U8 desc[UR4][R8.64], R17 ;  /* 0x0000001108007986 */ /* 0x0003e8000c101104 */
[----:B------:R-:W2:Y:S01]  /*0610*/  LDG.E.U8 R19, desc[UR4][R2.64] ;  /* 0x0000000402137981 */ /* 0x000ea2000c1e1100 */
[----:B------:R-:W-:-:S04]  /*0620*/  IADD3 R10, P1, PT, R8, UR6, RZ ;  /* 0x00000006080a7c10 */ /* 0x000fc8000ff3e0ff */
[----:B------:R-:W-:Y:S02]  /*0630*/  IADD3.X R11, PT, PT, R9, UR7, RZ, P1, !PT ;  /* 0x00000007090b7c10 */ /* 0x000fe40008ffe4ff */
[----:B------:R-:W-:-:S04]  /*0640*/  IADD3 R12, P1, PT, R10, UR6, RZ ;  /* 0x000000060a0c7c10 */ /* 0x000fc8000ff3e0ff */
[----:B------:R-:W-:Y:S01]  /*0650*/  IADD3.X R13, PT, PT, R11, UR7, RZ, P1, !PT ;  /* 0x000000070b0d7c10 */ /* 0x000fe20008ffe4ff */
[----:B--2---:R2:W-:Y:S04]  /*0660*/  STG.E.U8 desc[UR4][R10.64], R19 ;  /* 0x000000130a007986 */ /* 0x0045e8000c101104 */
[----:B------:R3:W-:Y:S04]  /*0670*/  STG.E.U8 desc[UR4][R12.64], R19 ;  /* 0x000000130c007986 */ /* 0x0007e8000c101104 */
[----:B------:R-:W4:Y:S01]  /*0680*/  LDG.E.U8 R21, desc[UR4][R2.64] ;  /* 0x0000000402157981 */ /* 0x000f22000c1e1100 */
[----:B------:R-:W-:-:S04]  /*0690*/  IADD3 R14, P1, PT, R12, UR6, RZ ;  /* 0x000000060c0e7c10 */ /* 0x000fc8000ff3e0ff */
[----:B------:R-:W-:Y:S02]  /*06a0*/  IADD3.X R15, PT, PT, R13, UR7, RZ, P1, !PT ;  /* 0x000000070d0f7c10 */ /* 0x000fe40008ffe4ff */
[----:B0-----:R-:W-:-:S04]  /*06b0*/  IADD3 R6, P1, PT, R14, UR6, RZ ;  /* 0x000000060e067c10 */ /* 0x001fc8000ff3e0ff */
[----:B------:R-:W-:Y:S01]  /*06c0*/  IADD3.X R7, PT, PT, R15, UR7, RZ, P1, !PT ;  /* 0x000000070f077c10 */ /* 0x000fe20008ffe4ff */
[----:B----4-:R3:W-:Y:S04]  /*06d0*/  STG.E.U8 desc[UR4][R14.64], R21 ;  /* 0x000000150e007986 */ /* 0x0107e8000c101104 */
[----:B------:R3:W-:Y:S04]  /*06e0*/  STG.E.U8 desc[UR4][R6.64], R21 ;  /* 0x0000001506007986 */ /* 0x0007e8000c101104 */
[----:B-1----:R-:W4:Y:S01]  /*06f0*/  LDG.E.U8 R17, desc[UR4][R2.64] ;  /* 0x0000000402117981 */ /* 0x002f22000c1e1100 */
[----:B------:R-:W-:Y:S01]  /*0700*/  IADD3 R8, P1, PT, R6, UR6, RZ ;  /* 0x0000000606087c10 */ /* 0x000fe2000ff3e0ff */
[----:B------:R-:W-:-:S03]  /*0710*/  VIADD R5, R5, 0x8 ;  /* 0x0000000805057836 */ /* 0x000fc60000000000 */
[----:B------:R-:W-:Y:S02]  /*0720*/  IADD3.X R9, PT, PT, R7, UR7, RZ, P1, !PT ;  /* 0x0000000707097c10 */ /* 0x000fe40008ffe4ff */
[----:B--2---:R-:W-:-:S04]  /*0730*/  IADD3 R10, P1, PT, R8, UR6, RZ ;  /* 0x00000006080a7c10 */ /* 0x004fc8000ff3e0ff */
[----:B------:R-:W-:Y:S01]  /*0740*/  IADD3.X R11, PT, PT, R9, UR7, RZ, P1, !PT ;  /* 0x00000007090b7c10 */ /* 0x000fe20008ffe4ff */
[----:B----4-:R3:W-:Y:S04]  /*0750*/  STG.E.U8 desc[UR4][R8.64], R17 ;  /* 0x0000001108007986 */ /* 0x0107e8000c101104 */
[----:B------:R3:W-:Y:S04]  /*0760*/  STG.E.U8 desc[UR4][R10.64], R17 ;  /* 0x000000110a007986 */ /* 0x0007e8000c101104 */
.L_x_2:
[----:B------:R-:W-:Y:S05]  /*0770*/  @!P0 EXIT ;  /* 0x000000000000894d */ /* 0x000fea0003800000 */
[----:B------:R-:W-:Y:S02]  /*0780*/  ISETP.GE.U32.AND P1, PT, R16, 0x4, PT ;  /* 0x000000041000780c */ /* 0x000fe40003f26070 */
[----:B------:R-:W-:-:S04]  /*0790*/  LOP3.LUT R0, R0, 0x3, RZ, 0xc0, !PT ;  /* 0x0000000300007812 */ /* 0x000fc800078ec0ff */
[----:B------:R-:W-:-:S07]  /*07a0*/  ISETP.NE.AND P0, PT, R0, RZ, PT ;  /* 0x000000ff0000720c */ /* 0x000fce0003f05270 */
[----:B------:R-:W-:Y:S06]  /*07b0*/  @!P1 BRA `(.L_x_3) ;  /* 0x00000000004c9947 */ /* 0x000fec0003800000 */
[----:B---3--:R-:W2:Y:S01]  /*07c0*/  LDG.E.U8 R15, desc[UR4][R2.64] ;  /* 0x00000004020f7981 */ /* 0x008ea2000c1e1100 */
        /* <DEDUP_REMOVED lines=11> */
[----:B------:R-:W-:Y:S01]  /*0880*/  IADD3 R10, P1, PT, R8, UR6, RZ ;  /* 0x00000006080a7c10 */ /* 0x000fe2000ff3e0ff */
[----:B------:R-:W-:-:S03]  /*0890*/  VIADD R5, R5, 0x4 ;  /* 0x0000000405057836 */ /* 0x000fc60000000000 */
[----:B------:R-:W-:Y:S02]  /*08a0*/  IADD3.X R11, PT, PT, R9, UR7, RZ, P1, !PT ;  /* 0x00000007090b7c10 */ /* 0x000fe40008ffe4ff */
[----:B------:R-:W-:-:S04]  /*08b0*/  IADD3 R12, P1, PT, R10, UR6, RZ ;  /* 0x000000060a0c7c10 */ /* 0x000fc8000ff3e0ff */
[----:B------:R-:W-:Y:S01]  /*08c0*/  IADD3.X R13, PT, PT, R11, UR7, RZ, P1, !PT ;  /* 0x000000070b0d7c10 */ /* 0x000fe20008ffe4ff */
[----:B--2---:R0:W-:Y:S04]  /*08d0*/  STG.E.U8 desc[UR4][R10.64], R17 ;  /* 0x000000110a007986 */ /* 0x0041e8000c101104 */
[----:B------:R0:W-:Y:S04]  /*08e0*/  STG.E.U8 desc[UR4][R12.64], R17 ;  /* 0x000000110c007986 */ /* 0x0001e8000c101104 */
.L_x_3:
[----:B------:R-:W-:Y:S05]  /*08f0*/  @!P0 EXIT ;  /* 0x000000000000894d */ /* 0x000fea0003800000 */
[----:B0--3--:R0:W5:Y:S01]  /*0900*/  LDG.E.U8 R7, desc[UR4][R2.64] ;  /* 0x0000000402077981 */ /* 0x009162000c1e1100 */
[----:B------:R-:W1:Y:S01]  /*0910*/  LDCU UR6, c[0x0][0x390] ;  /* 0x00007200ff0677ac */ /* 0x000e620008000800 */
[----:B------:R-:W-:Y:S01]  /*0920*/  IMAD.MOV R0, RZ, RZ, -R0 ;  /* 0x000000ffff007224 */ /* 0x000fe200078e0a00 */
[----:B------:R-:W2:Y:S01]  /*0930*/  LDCU.64 UR8, c[0x0][0x388] ;  /* 0x00007100ff0877ac */ /* 0x000ea20008000a00 */
[----:B01----:R-:W-:-:S07]  /*0940*/  IMAD R4, R5, UR6, R4 ;  /* 0x0000000605047c24 */ /* 0x003fce000f8e0204 */
.L_x_4:
[----:B0-2---:R-:W-:Y:S01]  /*0950*/  IADD3 R2, P0, PT, R4, UR8, RZ ;  /* 0x0000000804027c10 */ /* 0x005fe2000ff1e0ff */
[----:B------:R-:W-:-:S03]  /*0960*/  VIADD R0, R0, 0x1 ;  /* 0x0000000100007836 */ /* 0x000fc60000000000 */
[C---:B------:R-:W-:Y:S01]  /*0970*/  LEA.HI.X.SX32 R3, R4.reuse, UR9, 0x1, P0 ;  /* 0x0000000904037c11 */ /* 0x040fe200080f0eff */
[----:B------:R-:W-:Y:S01]  /*0980*/  VIADD R4, R4, UR6 ;  /* 0x0000000604047c36 */ /* 0x000fe20008000000 */
[----:B------:R-:W-:-:S03]  /*0990*/  ISETP.NE.AND P0, PT, R0, RZ, PT ;  /* 0x000000ff0000720c */ /* 0x000fc60003f05270 */
[----:B-----5:R0:W-:Y:S10]  /*09a0*/  STG.E.U8 desc[UR4][R2.64], R7 ;  /* 0x0000000702007986 */ /* 0x0201f4000c101104 */
[----:B------:R-:W-:Y:S05]  /*09b0*/  @P0 BRA `(.L_x_4) ;  /* 0xfffffffc00e40947 */ /* 0x000fea000383ffff */
[----:B------:R-:W-:Y:S05]  /*09c0*/  EXIT ;  /* 0x000000000000794d */ /* 0x000fea0003800000 */
.L_x_5:
[----:B------:R-:W-:-:S00]  /*09d0*/  BRA `(.L_x_5) ;  /* 0xfffffffc00fc7947 */ /* 0x000fc0000383ffff */
[----:B------:R-:W-:-:S00]  /*09e0*/  NOP ;  /* 0x0000000000007918 */ /* 0x000fc00000000000 */
        /* <DEDUP_REMOVED lines=9> */
.L_x_6:


//--------------------- .nv.shared.reserved.0     --------------------------
	.section	.nv.shared.reserved.0,"aw",@nobits
	.weak		__nv_reservedSMEM_offset_0_alias
	.size		__nv_reservedSMEM_offset_0_alias, 0, 64
	.other		__nv_reservedSMEM_offset_0_alias,@"STO_CUDA_RESERVED_SHARED STV_DEFAULT"
__nv_reservedSMEM_offset_0_alias:
	.zero		0
	.zero		64


//--------------------- .nv.constant0._Z2smPcS_ii --------------------------
	.section	.nv.constant0._Z2smPcS_ii,"a",@progbits
	.sectionflags	@""
	.align	4
.nv.constant0._Z2smPcS_ii:
	.zero		920


//--------------------- SYMBOLS --------------------------

	.type		.nv.reservedSmem.offset0,@object
	.size		.nv.reservedSmem.offset0,0x4
